//
// Generated by NVIDIA NVVM Compiler
//
// Compiler Build ID: CL-36424714
// Cuda compilation tools, release 13.0, V13.0.88
// Based on NVVM 20.0.0
//

.version 9.0
.target sm_100
.address_size 64

	// .globl	_Z6kernelv
.extern .func  (.param .b32 func_retval0) vprintf
(
	.param .b64 vprintf_param_0,
	.param .b64 vprintf_param_1
)
;
// _ZZ6kernelvE3arr has been demoted
.global .align 1 .b8 $str[12] = {37, 100, 44, 32, 37, 100, 44, 32, 37, 100, 10};

.visible .entry _Z6kernelv()
{
	.local .align 8 .b8 	__local_depot0[16];
	.reg .b64 	%SP;
	.reg .b64 	%SPL;
	.reg .pred 	%p<3>;
	.reg .b32 	%r<14>;
	.reg .b64 	%rd<5>;
	// demoted variable
	.shared .align 4 .b8 _ZZ6kernelvE3arr[49152];
	mov.u64 	%SPL, __local_depot0;
	cvta.local.u64 	%SP, %SPL;
	mov.b32 	%r13, 128;
	mov.u32 	%r4, _ZZ6kernelvE3arr;
$L__BB0_1:
	add.s32 	%r5, %r4, %r13;
	mov.b32 	%r6, 0;
	st.shared.u32 	[%r5+-128], %r6;
	st.shared.u32 	[%r5+-124], %r6;
	st.shared.u32 	[%r5+-120], %r6;
	st.shared.u32 	[%r5+-116], %r6;
	st.shared.u32 	[%r5+-112], %r6;
	st.shared.u32 	[%r5+-108], %r6;
	st.shared.u32 	[%r5+-104], %r6;
	st.shared.u32 	[%r5+-100], %r6;
	st.shared.u32 	[%r5+-96], %r6;
	st.shared.u32 	[%r5+-92], %r6;
	st.shared.u32 	[%r5+-88], %r6;
	st.shared.u32 	[%r5+-84], %r6;
	st.shared.u32 	[%r5+-80], %r6;
	st.shared.u32 	[%r5+-76], %r6;
	st.shared.u32 	[%r5+-72], %r6;
	st.shared.u32 	[%r5+-68], %r6;
	st.shared.u32 	[%r5+-64], %r6;
	st.shared.u32 	[%r5+-60], %r6;
	st.shared.u32 	[%r5+-56], %r6;
	st.shared.u32 	[%r5+-52], %r6;
	st.shared.u32 	[%r5+-48], %r6;
	st.shared.u32 	[%r5+-44], %r6;
	st.shared.u32 	[%r5+-40], %r6;
	st.shared.u32 	[%r5+-36], %r6;
	st.shared.u32 	[%r5+-32], %r6;
	st.shared.u32 	[%r5+-28], %r6;
	st.shared.u32 	[%r5+-24], %r6;
	st.shared.u32 	[%r5+-20], %r6;
	st.shared.u32 	[%r5+-16], %r6;
	st.shared.u32 	[%r5+-12], %r6;
	st.shared.u32 	[%r5+-8], %r6;
	st.shared.u32 	[%r5+-4], %r6;
	st.shared.u32 	[%r5], %r6;
	st.shared.u32 	[%r5+4], %r6;
	st.shared.u32 	[%r5+8], %r6;
	st.shared.u32 	[%r5+12], %r6;
	st.shared.u32 	[%r5+16], %r6;
	st.shared.u32 	[%r5+20], %r6;
	st.shared.u32 	[%r5+24], %r6;
	st.shared.u32 	[%r5+28], %r6;
	st.shared.u32 	[%r5+32], %r6;
	st.shared.u32 	[%r5+36], %r6;
	st.shared.u32 	[%r5+40], %r6;
	st.shared.u32 	[%r5+44], %r6;
	st.shared.u32 	[%r5+48], %r6;
	st.shared.u32 	[%r5+52], %r6;
	st.shared.u32 	[%r5+56], %r6;
	st.shared.u32 	[%r5+60], %r6;
	st.shared.u32 	[%r5+64], %r6;
	st.shared.u32 	[%r5+68], %r6;
	st.shared.u32 	[%r5+72], %r6;
	st.shared.u32 	[%r5+76], %r6;
	st.shared.u32 	[%r5+80], %r6;
	st.shared.u32 	[%r5+84], %r6;
	st.shared.u32 	[%r5+88], %r6;
	st.shared.u32 	[%r5+92], %r6;
	st.shared.u32 	[%r5+96], %r6;
	st.shared.u32 	[%r5+100], %r6;
	st.shared.u32 	[%r5+104], %r6;
	st.shared.u32 	[%r5+108], %r6;
	st.shared.u32 	[%r5+112], %r6;
	st.shared.u32 	[%r5+116], %r6;
	st.shared.u32 	[%r5+120], %r6;
	st.shared.u32 	[%r5+124], %r6;
	add.s32 	%r13, %r13, 256;
	setp.ne.s32 	%p1, %r13, 49280;
	@%p1 bra 	$L__BB0_1;
	mov.u32 	%r7, %ctaid.x;
	setp.ne.s32 	%p2, %r7, 6552;
	@%p2 bra 	$L__BB0_4;
	add.u64 	%rd1, %SP, 0;
	add.u64 	%rd2, %SPL, 0;
	mov.u32 	%r8, %ctaid.y;
	ld.shared.u32 	%r9, [_ZZ6kernelvE3arr];
	mov.b32 	%r10, 6552;
	st.local.v2.u32 	[%rd2], {%r10, %r8};
	st.local.u32 	[%rd2+8], %r9;
	mov.u64 	%rd3, $str;
	cvta.global.u64 	%rd4, %rd3;
	{ // callseq 0, 0
	.param .b64 param0;
	st.param.b64 	[param0], %rd4;
	.param .b64 param1;
	st.param.b64 	[param1], %rd1;
	.param .b32 retval0;
	call.uni (retval0), 
	vprintf, 
	(
	param0, 
	param1
	);
	ld.param.b32 	%r11, [retval0];
	} // callseq 0
$L__BB0_4:
	ret;

}


// ===== COMPILED SASS (sm_100) =====

	.target	sm_100

	.elftype	@"ET_EXEC"


//--------------------- .note.nv.tkinfo           --------------------------
	.section	.note.nv.tkinfo,"",@"SHT_NOTE"
	.sectionflags	@"SHF_NOTE_NV_TKINFO"
	.tkinfo
        /*0018*/ 	.word	0x00000002
        /*0030*/ 	.string	""
        /*0030*/ 	.string	"ptxas"
        /*0030*/ 	.string	"Cuda compilation tools, release 13.0, V13.0.88"
        /*0030*/ 	.string	"Build cuda_13.0.r13.0/compiler.36424714_0"
        /*0030*/ 	.string	"-arch sm_100 -m 64 "



//--------------------- .note.nv.cuinfo           --------------------------
	.section	.note.nv.cuinfo,"",@"SHT_NOTE"
	.sectionflags	@"SHF_NOTE_NV_CUINFO"
        /*0018*/ 	.short	0x0002
        /*001a*/ 	.short	0x0064
        /*001c*/ 	.short	0x0082
	.zero		2


//--------------------- .nv.info                  --------------------------
	.section	.nv.info,"",@"SHT_CUDA_INFO"
	.align	4


	//----- nvinfo : EIATTR_REGCOUNT
	.align		4
        /*0000*/ 	.byte	0x04, 0x2f
        /*0002*/ 	.short	(.L_2 - .L_1)
	.align		4
.L_1:
        /*0004*/ 	.word	index@(_Z6kernelv)
        /*0008*/ 	.word	0x00000018


	//----- nvinfo : EIATTR_FRAME_SIZE
	.align		4
.L_2:
        /*000c*/ 	.byte	0x04, 0x11
        /*000e*/ 	.short	(.L_4 - .L_3)
	.align		4
.L_3:
        /*0010*/ 	.word	index@(_Z6kernelv)
        /*0014*/ 	.word	0x00000010


	//----- nvinfo : EIATTR_MIN_STACK_SIZE
	.align		4
.L_4:
        /*0018*/ 	.byte	0x04, 0x12
        /*001a*/ 	.short	(.L_6 - .L_5)
	.align		4
.L_5:
        /*001c*/ 	.word	index@(_Z6kernelv)
        /*0020*/ 	.word	0x00000010
.L_6:


//--------------------- .nv.compat                --------------------------
	.section	.nv.compat,"",@"SHT_CUDA_COMPAT_INFO"
	.align	4
        /*0000*/ 	.byte	0x02, 0x09, 0x00, 0x00, 0x02, 0x02, 0x01, 0x00, 0x02, 0x05, 0x05, 0x00, 0x03, 0x07, 0x01, 0x01
        /*0010*/ 	.byte	0x02, 0x03, 0x00, 0x00, 0x02, 0x06, 0x01, 0x00, 0x04, 0x0b, 0x08, 0x00, 0x09, 0x00, 0x00, 0x00
        /*0020*/ 	.byte	0x00, 0x00, 0x00, 0x00


//--------------------- .nv.info._Z6kernelv       --------------------------
	.section	.nv.info._Z6kernelv,"",@"SHT_CUDA_INFO"
	.sectionflags	@""
	.align	4


	//----- nvinfo : EIATTR_CUDA_API_VERSION
	.align		4
        /*0000*/ 	.byte	0x04, 0x37
        /*0002*/ 	.short	(.L_8 - .L_7)
.L_7:
        /*0004*/ 	.word	0x00000082


	//----- nvinfo : EIATTR_SPARSE_MMA_MASK
	.align		4
.L_8:
        /*0008*/ 	.byte	0x03, 0x50
        /*000a*/ 	.short	0x0000


	//----- nvinfo : EIATTR_MAXREG_COUNT
	.align		4
        /*000c*/ 	.byte	0x03, 0x1b
        /*000e*/ 	.short	0x00ff


	//----- nvinfo : EIATTR_EXTERNS
	.align		4
        /*0010*/ 	.byte	0x04, 0x0f
        /*0012*/ 	.short	(.L_10 - .L_9)


	//   ....[0]....
	.align		4
.L_9:
        /*0014*/ 	.word	index@(vprintf)


	//----- nvinfo : EIATTR_MERCURY_ISA_VERSION
	.align		4
.L_10:
        /*0018*/ 	.byte	0x03, 0x5f
        /*001a*/ 	.short	0x0101


	//----- nvinfo : EIATTR_VRC_CTA_INIT_COUNT
	.align		4
        /*001c*/ 	.byte	0x02, 0x4a
	.zero		1
	.zero		1


	//----- nvinfo : EIATTR_SYSCALL_OFFSETS
	.align		4
        /*0020*/ 	.byte	0x04, 0x46
        /*0022*/ 	.short	(.L_12 - .L_11)


	//   ....[0]....
.L_11:
        /*0024*/ 	.word	0x000002b0


	//----- nvinfo : EIATTR_EXIT_INSTR_OFFSETS
	.align		4
.L_12:
        /*0028*/ 	.byte	0x04, 0x1c
        /*002a*/ 	.short	(.L_14 - .L_13)


	//   ....[0]....
.L_13:
        /*002c*/ 	.word	0x000001f0


	//   ....[1]....
        /*0030*/ 	.word	0x000002c0


	//----- nvinfo : EIATTR_SW_WAR
	.align		4
.L_14:
        /*0034*/ 	.byte	0x04, 0x36
        /*0036*/ 	.short	(.L_16 - .L_15)
.L_15:
        /*0038*/ 	.word	0x00000008
.L_16:


//--------------------- .nv.callgraph             --------------------------
	.section	.nv.callgraph,"",@"SHT_CUDA_CALLGRAPH"
	.align	4
	.sectionentsize	8
	.align		4
        /*0000*/ 	.word	0x00000000
	.align		4
        /*0004*/ 	.word	0xffffffff
	.align		4
        /*0008*/ 	.word	index@(_Z6kernelv)
	.align		4
        /*000c*/ 	.word	index@(vprintf)
	.align		4
        /*0010*/ 	.word	0x00000000
	.align		4
        /*0014*/ 	.word	0xfffffffe
	.align		4
        /*0018*/ 	.word	0x00000000
	.align		4
        /*001c*/ 	.word	0xfffffffd
	.align		4
        /*0020*/ 	.word	0x00000000
	.align		4
        /*0024*/ 	.word	0xfffffffc


//--------------------- .nv.constant4             --------------------------
	.section	.nv.constant4,"a",@progbits
	.align	8
	.align		8
.nv.constant4:
        /*0000*/ 	.dword	vprintf
	.align		8
        /*0008*/ 	.dword	$str


//--------------------- .text._Z6kernelv          --------------------------
	.section	.text._Z6kernelv,"ax",@progbits
	.align	128
        .global         _Z6kernelv
        .type           _Z6kernelv,@function
        .size           _Z6kernelv,(.L_x_3 - _Z6kernelv)
        .other          _Z6kernelv,@"STO_CUDA_ENTRY STV_DEFAULT"
_Z6kernelv:
.text._Z6kernelv:
[----:B------:R-:W0:Y:S01]  /*0000*/  LDC R1, c[0x0][0x37c] ;  /* 0x0000df00ff017b82 */ /* 0x000e220000000800 */
[----:B------:R-:W1:Y:S07]  /*0010*/  LDCU UR6, c[0x0][0x2f8] ;  /* 0x00005f00ff0677ac */ /* 0x000e6e0008000800 */
[----:B------:R-:W2:Y:S01]  /*0020*/  S2UR UR5, SR_CgaCtaId ;  /* 0x00000000000579c3 */ /* 0x000ea20000008800 */
[----:B0-----:R-:W-:Y:S01]  /*0030*/  VIADD R1, R1, 0xfffffff0 ;  /* 0xfffffff001017836 */ /* 0x001fe20000000000 */
[----:B------:R-:W0:Y:S01]  /*0040*/  LDCU UR7, c[0x0][0x2fc] ;  /* 0x00005f80ff0777ac */ /* 0x000e220008000800 */
[----:B------:R-:W-:Y:S01]  /*0050*/  IMAD.MOV.U32 R0, RZ, RZ, 0x80 ;  /* 0x00000080ff007424 */ /* 0x000fe200078e00ff */
[----:B------:R-:W-:-:S02]  /*0060*/  UMOV UR4, 0x400 ;  /* 0x0000040000047882 */ /* 0x000fc40000000000 */
[----:B-1----:R-:W-:-:S05]  /*0070*/  IADD3 R6, P0, PT, R1, UR6, RZ ;  /* 0x0000000601067c10 */ /* 0x002fca000ff1e0ff */
[----:B0-----:R-:W-:Y:S01]  /*0080*/  IMAD.X R7, RZ, RZ, UR7, P0 ;  /* 0x00000007ff077e24 */ /* 0x001fe200080e06ff */
[----:B--2---:R-:W-:-:S12]  /*0090*/  ULEA UR4, UR5, UR4, 0x18 ;  /* 0x0000000405047291 */ /* 0x004fd8000f8ec0ff */
.L_x_0:
[----:B------:R-:W-:Y:S04]  /*00a0*/  STS.128 [R0+UR4+-0x80], RZ ;  /* 0xffff80ff00007988 */ /* 0x000fe80008000c04 */
[----:B------:R-:W-:Y:S04]  /*00b0*/  STS.128 [R0+UR4+-0x70], RZ ;  /* 0xffff90ff00007988 */ /* 0x000fe80008000c04 */
[----:B------:R-:W-:Y:S04]  /*00c0*/  STS.128 [R0+UR4+-0x60], RZ ;  /* 0xffffa0ff00007988 */ /* 0x000fe80008000c04 */
[----:B------:R-:W-:Y:S04]  /*00d0*/  STS.128 [R0+UR4+-0x50], RZ ;  /* 0xffffb0ff00007988 */ /* 0x000fe80008000c04 */
[----:B------:R-:W-:Y:S04]  /*00e0*/  STS.128 [R0+UR4+-0x40], RZ ;  /* 0xffffc0ff00007988 */ /* 0x000fe80008000c04 */
[----:B------:R-:W-:Y:S04]  /*00f0*/  STS.128 [R0+UR4+-0x30], RZ ;  /* 0xffffd0ff00007988 */ /* 0x000fe80008000c04 */
[----:B------:R-:W-:Y:S04]  /*0100*/  STS.128 [R0+UR4+-0x20], RZ ;  /* 0xffffe0ff00007988 */ /* 0x000fe80008000c04 */
[----:B------:R-:W-:Y:S04]  /*0110*/  STS.128 [R0+UR4+-0x10], RZ ;  /* 0xfffff0ff00007988 */ /* 0x000fe80008000c04 */
[----:B------:R-:W-:Y:S04]  /*0120*/  STS.128 [R0+UR4], RZ ;  /* 0x000000ff00007988 */ /* 0x000fe80008000c04 */
[----:B------:R-:W-:Y:S04]  /*0130*/  STS.128 [R0+UR4+0x10], RZ ;  /* 0x000010ff00007988 */ /* 0x000fe80008000c04 */
[----:B------:R-:W-:Y:S04]  /*0140*/  STS.128 [R0+UR4+0x20], RZ ;  /* 0x000020ff00007988 */ /* 0x000fe80008000c04 */
[----:B------:R-:W-:Y:S04]  /*0150*/  STS.128 [R0+UR4+0x30], RZ ;  /* 0x000030ff00007988 */ /* 0x000fe80008000c04 */
[----:B------:R-:W-:Y:S04]  /*0160*/  STS.128 [R0+UR4+0x40], RZ ;  /* 0x000040ff00007988 */ /* 0x000fe80008000c04 */
[----:B------:R-:W-:Y:S04]  /*0170*/  STS.128 [R0+UR4+0x50], RZ ;  /* 0x000050ff00007988 */ /* 0x000fe80008000c04 */
[----:B------:R-:W-:Y:S04]  /*0180*/  STS.128 [R0+UR4+0x60], RZ ;  /* 0x000060ff00007988 */ /* 0x000fe80008000c04 */
[----:B------:R0:W-:Y:S02]  /*0190*/  STS.128 [R0+UR4+0x70], RZ ;  /* 0x000070ff00007988 */ /* 0x0001e40008000c04 */
[----:B0-----:R-:W-:-:S04]  /*01a0*/  IADD3 R0, PT, PT, R0, 0x100, RZ ;  /* 0x0000010000007810 */ /* 0x001fc80007ffe0ff */
[----:B------:R-:W-:-:S13]  /*01b0*/  ISETP.NE.AND P0, PT, R0, 0xc080, PT ;  /* 0x0000c0800000780c */ /* 0x000fda0003f05270 */
[----:B------:R-:W-:Y:S05]  /*01c0*/  @P0 BRA `(.L_x_0) ;  /* 0xfffffffc00b40947 */ /* 0x000fea000383ffff */
[----:B------:R-:W0:Y:S02]  /*01d0*/  S2R R0, SR_CTAID.X ;  /* 0x0000000000007919 */ /* 0x000e240000002500 */
[----:B0-----:R-:W-:-:S13]  /*01e0*/  ISETP.NE.AND P0, PT, R0, 0x1998, PT ;  /* 0x000019980000780c */ /* 0x001fda0003f05270 */
[----:B------:R-:W-:Y:S05]  /*01f0*/  @P0 EXIT ;  /* 0x000000000000094d */ /* 0x000fea0003800000 */
[----:B------:R-:W0:Y:S01]  /*0200*/  LDS R0, [UR4] ;  /* 0x00000004ff007984 */ /* 0x000e220008000800 */
[----:B------:R-:W-:Y:S01]  /*0210*/  MOV R2, 0x0 ;  /* 0x0000000000027802 */ /* 0x000fe20000000f00 */
[----:B------:R-:W-:Y:S01]  /*0220*/  IMAD.MOV.U32 R8, RZ, RZ, 0x1998 ;  /* 0x00001998ff087424 */ /* 0x000fe200078e00ff */
[----:B------:R-:W1:Y:S01]  /*0230*/  LDCU.64 UR4, c[0x4][0x8] ;  /* 0x01000100ff0477ac */ /* 0x000e620008000a00 */
[----:B------:R-:W2:Y:S03]  /*0240*/  S2R R9, SR_CTAID.Y ;  /* 0x0000000000097919 */ /* 0x000ea60000002600 */
[----:B------:R-:W3:Y:S01]  /*0250*/  LDC.64 R2, c[0x4][R2] ;  /* 0x0100000002027b82 */ /* 0x000ee20000000a00 */
[----:B-1----:R-:W-:Y:S01]  /*0260*/  IMAD.U32 R4, RZ, RZ, UR4 ;  /* 0x00000004ff047e24 */ /* 0x002fe2000f8e00ff */
[----:B------:R-:W-:Y:S01]  /*0270*/  MOV R5, UR5 ;  /* 0x0000000500057c02 */ /* 0x000fe20008000f00 */
[----:B--2---:R1:W-:Y:S04]  /*0280*/  STL.64 [R1], R8 ;  /* 0x0000000801007387 */ /* 0x0043e80000100a00 */
[----:B0-----:R1:W-:Y:S02]  /*0290*/  STL [R1+0x8], R0 ;  /* 0x0000080001007387 */ /* 0x0013e40000100800 */
[----:B------:R-:W-:-:S07]  /*02a0*/  LEPC R20, `(.L_x_1) ;  /* 0x000000001014794e */ /* 0x000fce0000000000 */
[----:B-1-3--:R-:W-:Y:S05]  /*02b0*/  CALL.ABS.NOINC R2 ;  /* 0x0000000002007343 */ /* 0x00afea0003c00000 */
.L_x_1:
[----:B------:R-:W-:Y:S05]  /*02c0*/  EXIT ;  /* 0x000000000000794d */ /* 0x000fea0003800000 */
.L_x_2:
[----:B------:R-:W-:-:S00]  /*02d0*/  BRA `(.L_x_2) ;  /* 0xfffffffc00fc7947 */ /* 0x000fc0000383ffff */
[----:B------:R-:W-:-:S00]  /*02e0*/  NOP ;  /* 0x0000000000007918 */ /* 0x000fc00000000000 */
        /* <DEDUP_REMOVED lines=9> */
.L_x_3:


//--------------------- .nv.global.init           --------------------------
	.section	.nv.global.init,"aw",@progbits
.nv.global.init:
	.type		$str,@object
	.size		$str,(.L_0 - $str)
$str:
        /*0000*/ 	.byte	0x25, 0x64, 0x2c, 0x20, 0x25, 0x64, 0x2c, 0x20, 0x25, 0x64, 0x0a, 0x00
.L_0:


//--------------------- .nv.shared._Z6kernelv     --------------------------
	.section	.nv.shared._Z6kernelv,"aw",@nobits
	.sectionflags	@""
	.align	4
.nv.shared._Z6kernelv:
	.zero		50176


//--------------------- .nv.shared.reserved.0     --------------------------
	.section	.nv.shared.reserved.0,"aw",@nobits
	.weak		__nv_reservedSMEM_offset_0_alias
	.size		__nv_reservedSMEM_offset_0_alias, 0, 64
	.other		__nv_reservedSMEM_offset_0_alias,@"STO_CUDA_RESERVED_SHARED STV_DEFAULT"
__nv_reservedSMEM_offset_0_alias:
	.zero		0
	.zero		64


//--------------------- .nv.constant0._Z6kernelv  --------------------------
	.section	.nv.constant0._Z6kernelv,"a",@progbits
	.sectionflags	@""
	.align	4
.nv.constant0._Z6kernelv:
	.zero		896


//--------------------- SYMBOLS --------------------------

	.type		.nv.reservedSmem.offset0,@object
	.size		.nv.reservedSmem.offset0,0x4
	.type		.nv.reservedSmem.cap,@object
	.size		.nv.reservedSmem.cap,0x4
	.type		vprintf,@function
